//
// Generated by NVIDIA NVVM Compiler
//
// Compiler Build ID: CL-36424714
// Cuda compilation tools, release 13.0, V13.0.88
// Based on NVVM 20.0.0
//

.version 9.0
.target sm_100
.address_size 64

	// .globl	_Z5saxpyiPiS_

.visible .entry _Z5saxpyiPiS_(
	.param .u32 _Z5saxpyiPiS__param_0,
	.param .u64 .ptr .align 1 _Z5saxpyiPiS__param_1,
	.param .u64 .ptr .align 1 _Z5saxpyiPiS__param_2
)
{
	.reg .pred 	%p<2>;
	.reg .b32 	%r<9>;
	.reg .b64 	%rd<8>;

	ld.param.u32 	%r2, [_Z5saxpyiPiS__param_0];
	ld.param.u64 	%rd1, [_Z5saxpyiPiS__param_1];
	ld.param.u64 	%rd2, [_Z5saxpyiPiS__param_2];
	mov.u32 	%r3, %ctaid.x;
	mov.u32 	%r4, %ntid.x;
	mov.u32 	%r5, %tid.x;
	mad.lo.s32 	%r1, %r3, %r4, %r5;
	setp.ge.s32 	%p1, %r1, %r2;
	@%p1 bra 	$L__BB0_2;
	cvta.to.global.u64 	%rd3, %rd1;
	cvta.to.global.u64 	%rd4, %rd2;
	mul.wide.s32 	%rd5, %r1, 4;
	add.s64 	%rd6, %rd3, %rd5;
	ld.global.u32 	%r6, [%rd6];
	add.s64 	%rd7, %rd4, %rd5;
	ld.global.u32 	%r7, [%rd7];
	add.s32 	%r8, %r7, %r6;
	st.global.u32 	[%rd7], %r8;
$L__BB0_2:
	ret;

}


// ===== COMPILED SASS (sm_100) =====

	.target	sm_100

	.elftype	@"ET_EXEC"


//--------------------- .note.nv.tkinfo           --------------------------
	.section	.note.nv.tkinfo,"",@"SHT_NOTE"
	.sectionflags	@"SHF_NOTE_NV_TKINFO"
	.tkinfo
        /*0018*/ 	.word	0x00000002
        /*0030*/ 	.string	""
        /*0030*/ 	.string	"ptxas"
        /*0030*/ 	.string	"Cuda compilation tools, release 13.0, V13.0.88"
        /*0030*/ 	.string	"Build cuda_13.0.r13.0/compiler.36424714_0"
        /*0030*/ 	.string	"-arch sm_100 -m 64 "



//--------------------- .note.nv.cuinfo           --------------------------
	.section	.note.nv.cuinfo,"",@"SHT_NOTE"
	.sectionflags	@"SHF_NOTE_NV_CUINFO"
        /*0018*/ 	.short	0x0002
        /*001a*/ 	.short	0x0064
        /*001c*/ 	.short	0x0082
	.zero		2


//--------------------- .nv.info                  --------------------------
	.section	.nv.info,"",@"SHT_CUDA_INFO"
	.align	4


	//----- nvinfo : EIATTR_REGCOUNT
	.align		4
        /*0000*/ 	.byte	0x04, 0x2f
        /*0002*/ 	.short	(.L_1 - .L_0)
	.align		4
.L_0:
        /*0004*/ 	.word	index@(_Z5saxpyiPiS_)
        /*0008*/ 	.word	0x0000000a


	//----- nvinfo : EIATTR_FRAME_SIZE
	.align		4
.L_1:
        /*000c*/ 	.byte	0x04, 0x11
        /*000e*/ 	.short	(.L_3 - .L_2)
	.align		4
.L_2:
        /*0010*/ 	.word	index@(_Z5saxpyiPiS_)
        /*0014*/ 	.word	0x00000000


	//----- nvinfo : EIATTR_MIN_STACK_SIZE
	.align		4
.L_3:
        /*0018*/ 	.byte	0x04, 0x12
        /*001a*/ 	.short	(.L_5 - .L_4)
	.align		4
.L_4:
        /*001c*/ 	.word	index@(_Z5saxpyiPiS_)
        /*0020*/ 	.word	0x00000000
.L_5:


//--------------------- .nv.compat                --------------------------
	.section	.nv.compat,"",@"SHT_CUDA_COMPAT_INFO"
	.align	4
        /*0000*/ 	.byte	0x02, 0x09, 0x00, 0x00, 0x02, 0x02, 0x01, 0x00, 0x02, 0x05, 0x05, 0x00, 0x03, 0x07, 0x01, 0x01
        /*0010*/ 	.byte	0x02, 0x03, 0x00, 0x00, 0x02, 0x06, 0x01, 0x00, 0x04, 0x0b, 0x08, 0x00, 0x09, 0x00, 0x00, 0x00
        /*0020*/ 	.byte	0x00, 0x00, 0x00, 0x00


//--------------------- .nv.info._Z5saxpyiPiS_    --------------------------
	.section	.nv.info._Z5saxpyiPiS_,"",@"SHT_CUDA_INFO"
	.sectionflags	@""
	.align	4


	//----- nvinfo : EIATTR_CUDA_API_VERSION
	.align		4
        /*0000*/ 	.byte	0x04, 0x37
        /*0002*/ 	.short	(.L_7 - .L_6)
.L_6:
        /*0004*/ 	.word	0x00000082


	//----- nvinfo : EIATTR_KPARAM_INFO
	.align		4
.L_7:
        /*0008*/ 	.byte	0x04, 0x17
        /*000a*/ 	.short	(.L_9 - .L_8)
.L_8:
        /*000c*/ 	.word	0x00000000
        /*0010*/ 	.short	0x0002
        /*0012*/ 	.short	0x0010
        /*0014*/ 	.byte	0x00, 0xf5, 0x21, 0x00


	//----- nvinfo : EIATTR_KPARAM_INFO
	.align		4
.L_9:
        /*0018*/ 	.byte	0x04, 0x17
        /*001a*/ 	.short	(.L_11 - .L_10)
.L_10:
        /*001c*/ 	.word	0x00000000
        /*0020*/ 	.short	0x0001
        /*0022*/ 	.short	0x0008
        /*0024*/ 	.byte	0x00, 0xf5, 0x21, 0x00


	//----- nvinfo : EIATTR_KPARAM_INFO
	.align		4
.L_11:
        /*0028*/ 	.byte	0x04, 0x17
        /*002a*/ 	.short	(.L_13 - .L_12)
.L_12:
        /*002c*/ 	.word	0x00000000
        /*0030*/ 	.short	0x0000
        /*0032*/ 	.short	0x0000
        /*0034*/ 	.byte	0x00, 0xf0, 0x11, 0x00


	//----- nvinfo : EIATTR_SPARSE_MMA_MASK
	.align		4
.L_13:
        /*0038*/ 	.byte	0x03, 0x50
        /*003a*/ 	.short	0x0000


	//----- nvinfo : EIATTR_MAXREG_COUNT
	.align		4
        /*003c*/ 	.byte	0x03, 0x1b
        /*003e*/ 	.short	0x00ff


	//----- nvinfo : EIATTR_MERCURY_ISA_VERSION
	.align		4
        /*0040*/ 	.byte	0x03, 0x5f
        /*0042*/ 	.short	0x0101


	//----- nvinfo : EIATTR_VRC_CTA_INIT_COUNT
	.align		4
        /*0044*/ 	.byte	0x02, 0x4a
	.zero		1
	.zero		1


	//----- nvinfo : EIATTR_EXIT_INSTR_OFFSETS
	.align		4
        /*0048*/ 	.byte	0x04, 0x1c
        /*004a*/ 	.short	(.L_15 - .L_14)


	//   ....[0]....
.L_14:
        /*004c*/ 	.word	0x00000070


	//   ....[1]....
        /*0050*/ 	.word	0x00000110


	//----- nvinfo : EIATTR_CBANK_PARAM_SIZE
	.align		4
.L_15:
        /*0054*/ 	.byte	0x03, 0x19
        /*0056*/ 	.short	0x0018


	//----- nvinfo : EIATTR_PARAM_CBANK
	.align		4
        /*0058*/ 	.byte	0x04, 0x0a
        /*005a*/ 	.short	(.L_17 - .L_16)
	.align		4
.L_16:
        /*005c*/ 	.word	index@(.nv.constant0._Z5saxpyiPiS_)
        /*0060*/ 	.short	0x0380
        /*0062*/ 	.short	0x0018


	//----- nvinfo : EIATTR_SW_WAR
	.align		4
.L_17:
        /*0064*/ 	.byte	0x04, 0x36
        /*0066*/ 	.short	(.L_19 - .L_18)
.L_18:
        /*0068*/ 	.word	0x00000008
.L_19:


//--------------------- .nv.callgraph             --------------------------
	.section	.nv.callgraph,"",@"SHT_CUDA_CALLGRAPH"
	.align	4
	.sectionentsize	8
	.align		4
        /*0000*/ 	.word	0x00000000
	.align		4
        /*0004*/ 	.word	0xffffffff
	.align		4
        /*0008*/ 	.word	0x00000000
	.align		4
        /*000c*/ 	.word	0xfffffffe
	.align		4
        /*0010*/ 	.word	0x00000000
	.align		4
        /*0014*/ 	.word	0xfffffffd
	.align		4
        /*0018*/ 	.word	0x00000000
	.align		4
        /*001c*/ 	.word	0xfffffffc


//--------------------- .text._Z5saxpyiPiS_       --------------------------
	.section	.text._Z5saxpyiPiS_,"ax",@progbits
	.align	128
        .global         _Z5saxpyiPiS_
        .type           _Z5saxpyiPiS_,@function
        .size           _Z5saxpyiPiS_,(.L_x_1 - _Z5saxpyiPiS_)
        .other          _Z5saxpyiPiS_,@"STO_CUDA_ENTRY STV_DEFAULT"
_Z5saxpyiPiS_:
.text._Z5saxpyiPiS_:
[----:B------:R-:W-:Y:S01]  /*0000*/  LDC R1, c[0x0][0x37c] ;  /* 0x0000df00ff017b82 */ /* 0x000fe20000000800 */
[----:B------:R-:W0:Y:S07]  /*0010*/  S2R R0, SR_TID.X ;  /* 0x0000000000007919 */ /* 0x000e2e0000002100 */
[----:B------:R-:W0:Y:S01]  /*0020*/  S2UR UR4, SR_CTAID.X ;  /* 0x00000000000479c3 */ /* 0x000e220000002500 */
[----:B------:R-:W1:Y:S07]  /*0030*/  LDCU UR5, c[0x0][0x380] ;  /* 0x00007000ff0577ac */ /* 0x000e6e0008000800 */
[----:B------:R-:W0:Y:S02]  /*0040*/  LDC R7, c[0x0][0x360] ;  /* 0x0000d800ff077b82 */ /* 0x000e240000000800 */
[----:B0-----:R-:W-:-:S05]  /*0050*/  IMAD R7, R7, UR4, R0 ;  /* 0x0000000407077c24 */ /* 0x001fca000f8e0200 */
[----:B-1----:R-:W-:-:S13]  /*0060*/  ISETP.GE.AND P0, PT, R7, UR5, PT ;  /* 0x0000000507007c0c */ /* 0x002fda000bf06270 */
[----:B------:R-:W-:Y:S05]  /*0070*/  @P0 EXIT ;  /* 0x000000000000094d */ /* 0x000fea0003800000 */
[----:B------:R-:W0:Y:S01]  /*0080*/  LDC.64 R2, c[0x0][0x388] ;  /* 0x0000e200ff027b82 */ /* 0x000e220000000a00 */
[----:B------:R-:W1:Y:S07]  /*0090*/  LDCU.64 UR4, c[0x0][0x358] ;  /* 0x00006b00ff0477ac */ /* 0x000e6e0008000a00 */
[----:B------:R-:W2:Y:S01]  /*00a0*/  LDC.64 R4, c[0x0][0x390] ;  /* 0x0000e400ff047b82 */ /* 0x000ea20000000a00 */
[----:B0-----:R-:W-:-:S06]  /*00b0*/  IMAD.WIDE R2, R7, 0x4, R2 ;  /* 0x0000000407027825 */ /* 0x001fcc00078e0202 */
[----:B-1----:R-:W3:Y:S01]  /*00c0*/  LDG.E R2, desc[UR4][R2.64] ;  /* 0x0000000402027981 */ /* 0x002ee2000c1e1900 */
[----:B--2---:R-:W-:-:S05]  /*00d0*/  IMAD.WIDE R4, R7, 0x4, R4 ;  /* 0x0000000407047825 */ /* 0x004fca00078e0204 */
[----:B------:R-:W3:Y:S02]  /*00e0*/  LDG.E R7, desc[UR4][R4.64] ;  /* 0x0000000404077981 */ /* 0x000ee4000c1e1900 */
[----:B---3--:R-:W-:-:S05]  /*00f0*/  IADD3 R7, PT, PT, R2, R7, RZ ;  /* 0x0000000702077210 */ /* 0x008fca0007ffe0ff */
[----:B------:R-:W-:Y:S01]  /*0100*/  STG.E desc[UR4][R4.64], R7 ;  /* 0x0000000704007986 */ /* 0x000fe2000c101904 */
[----:B------:R-:W-:Y:S05]  /*0110*/  EXIT ;  /* 0x000000000000794d */ /* 0x000fea0003800000 */
.L_x_0:
[----:B------:R-:W-:-:S00]  /*0120*/  BRA `(.L_x_0) ;  /* 0xfffffffc00fc7947 */ /* 0x000fc0000383ffff */
[----:B------:R-:W-:-:S00]  /*0130*/  NOP ;  /* 0x0000000000007918 */ /* 0x000fc00000000000 */
        /* <DEDUP_REMOVED lines=12> */
.L_x_1:


//--------------------- .nv.shared.reserved.0     --------------------------
	.section	.nv.shared.reserved.0,"aw",@nobits
	.weak		__nv_reservedSMEM_offset_0_alias
	.size		__nv_reservedSMEM_offset_0_alias, 0, 64
	.other		__nv_reservedSMEM_offset_0_alias,@"STO_CUDA_RESERVED_SHARED STV_DEFAULT"
__nv_reservedSMEM_offset_0_alias:
	.zero		0
	.zero		64


//--------------------- .nv.constant0._Z5saxpyiPiS_ --------------------------
	.section	.nv.constant0._Z5saxpyiPiS_,"a",@progbits
	.sectionflags	@""
	.align	4
.nv.constant0._Z5saxpyiPiS_:
	.zero		920


//--------------------- SYMBOLS --------------------------

	.type		.nv.reservedSmem.offset0,@object
	.size		.nv.reservedSmem.offset0,0x4
